//
// Generated by NVIDIA NVVM Compiler
//
// Compiler Build ID: CL-36424714
// Cuda compilation tools, release 13.0, V13.0.88
// Based on NVVM 20.0.0
//

.version 9.0
.target sm_100
.address_size 64

	// .globl	_Z17cuda_hello_kernelv
.extern .func  (.param .b32 func_retval0) vprintf
(
	.param .b64 vprintf_param_0,
	.param .b64 vprintf_param_1
)
;
.global .align 1 .b8 $str[39] = {72, 101, 108, 108, 111, 32, 102, 114, 111, 109, 32, 67, 85, 68, 65, 32, 107, 101, 114, 110, 101, 108, 33, 32, 84, 104, 114, 101, 97, 100, 32, 73, 68, 58, 32, 37, 100, 10};

.visible .entry _Z17cuda_hello_kernelv()
{
	.local .align 8 .b8 	__local_depot0[8];
	.reg .b64 	%SP;
	.reg .b64 	%SPL;
	.reg .pred 	%p<2>;
	.reg .b32 	%r<9>;
	.reg .b64 	%rd<5>;

	mov.u64 	%SPL, __local_depot0;
	cvta.local.u64 	%SP, %SPL;
	mov.u32 	%r1, %ctaid.x;
	mov.u32 	%r2, %ntid.x;
	mul.lo.s32 	%r3, %r1, %r2;
	mov.u32 	%r4, %tid.x;
	neg.s32 	%r5, %r4;
	setp.ne.s32 	%p1, %r3, %r5;
	@%p1 bra 	$L__BB0_2;
	add.u64 	%rd1, %SP, 0;
	add.u64 	%rd2, %SPL, 0;
	mov.b32 	%r6, 0;
	st.local.u32 	[%rd2], %r6;
	mov.u64 	%rd3, $str;
	cvta.global.u64 	%rd4, %rd3;
	{ // callseq 0, 0
	.param .b64 param0;
	st.param.b64 	[param0], %rd4;
	.param .b64 param1;
	st.param.b64 	[param1], %rd1;
	.param .b32 retval0;
	call.uni (retval0), 
	vprintf, 
	(
	param0, 
	param1
	);
	ld.param.b32 	%r7, [retval0];
	} // callseq 0
$L__BB0_2:
	ret;

}


// ===== COMPILED SASS (sm_100) =====

	.target	sm_100

	.elftype	@"ET_EXEC"


//--------------------- .note.nv.tkinfo           --------------------------
	.section	.note.nv.tkinfo,"",@"SHT_NOTE"
	.sectionflags	@"SHF_NOTE_NV_TKINFO"
	.tkinfo
        /*0018*/ 	.word	0x00000002
        /*0030*/ 	.string	""
        /*0030*/ 	.string	"ptxas"
        /*0030*/ 	.string	"Cuda compilation tools, release 13.0, V13.0.88"
        /*0030*/ 	.string	"Build cuda_13.0.r13.0/compiler.36424714_0"
        /*0030*/ 	.string	"-arch sm_100 -m 64 "



//--------------------- .note.nv.cuinfo           --------------------------
	.section	.note.nv.cuinfo,"",@"SHT_NOTE"
	.sectionflags	@"SHF_NOTE_NV_CUINFO"
        /*0018*/ 	.short	0x0002
        /*001a*/ 	.short	0x0064
        /*001c*/ 	.short	0x0082
	.zero		2


//--------------------- .nv.info                  --------------------------
	.section	.nv.info,"",@"SHT_CUDA_INFO"
	.align	4


	//----- nvinfo : EIATTR_REGCOUNT
	.align		4
        /*0000*/ 	.byte	0x04, 0x2f
        /*0002*/ 	.short	(.L_2 - .L_1)
	.align		4
.L_1:
        /*0004*/ 	.word	index@(_Z17cuda_hello_kernelv)
        /*0008*/ 	.word	0x00000018


	//----- nvinfo : EIATTR_FRAME_SIZE
	.align		4
.L_2:
        /*000c*/ 	.byte	0x04, 0x11
        /*000e*/ 	.short	(.L_4 - .L_3)
	.align		4
.L_3:
        /*0010*/ 	.word	index@(_Z17cuda_hello_kernelv)
        /*0014*/ 	.word	0x00000008


	//----- nvinfo : EIATTR_MIN_STACK_SIZE
	.align		4
.L_4:
        /*0018*/ 	.byte	0x04, 0x12
        /*001a*/ 	.short	(.L_6 - .L_5)
	.align		4
.L_5:
        /*001c*/ 	.word	index@(_Z17cuda_hello_kernelv)
        /*0020*/ 	.word	0x00000008
.L_6:


//--------------------- .nv.compat                --------------------------
	.section	.nv.compat,"",@"SHT_CUDA_COMPAT_INFO"
	.align	4
        /*0000*/ 	.byte	0x02, 0x09, 0x00, 0x00, 0x02, 0x02, 0x01, 0x00, 0x02, 0x05, 0x05, 0x00, 0x03, 0x07, 0x01, 0x01
        /*0010*/ 	.byte	0x02, 0x03, 0x00, 0x00, 0x02, 0x06, 0x01, 0x00, 0x04, 0x0b, 0x08, 0x00, 0x09, 0x00, 0x00, 0x00
        /*0020*/ 	.byte	0x00, 0x00, 0x00, 0x00


//--------------------- .nv.info._Z17cuda_hello_kernelv --------------------------
	.section	.nv.info._Z17cuda_hello_kernelv,"",@"SHT_CUDA_INFO"
	.sectionflags	@""
	.align	4


	//----- nvinfo : EIATTR_CUDA_API_VERSION
	.align		4
        /*0000*/ 	.byte	0x04, 0x37
        /*0002*/ 	.short	(.L_8 - .L_7)
.L_7:
        /*0004*/ 	.word	0x00000082


	//----- nvinfo : EIATTR_SPARSE_MMA_MASK
	.align		4
.L_8:
        /*0008*/ 	.byte	0x03, 0x50
        /*000a*/ 	.short	0x0000


	//----- nvinfo : EIATTR_MAXREG_COUNT
	.align		4
        /*000c*/ 	.byte	0x03, 0x1b
        /*000e*/ 	.short	0x00ff


	//----- nvinfo : EIATTR_EXTERNS
	.align		4
        /*0010*/ 	.byte	0x04, 0x0f
        /*0012*/ 	.short	(.L_10 - .L_9)


	//   ....[0]....
	.align		4
.L_9:
        /*0014*/ 	.word	index@(vprintf)


	//----- nvinfo : EIATTR_MERCURY_ISA_VERSION
	.align		4
.L_10:
        /*0018*/ 	.byte	0x03, 0x5f
        /*001a*/ 	.short	0x0101


	//----- nvinfo : EIATTR_VRC_CTA_INIT_COUNT
	.align		4
        /*001c*/ 	.byte	0x02, 0x4a
	.zero		1
	.zero		1


	//----- nvinfo : EIATTR_SYSCALL_OFFSETS
	.align		4
        /*0020*/ 	.byte	0x04, 0x46
        /*0022*/ 	.short	(.L_12 - .L_11)


	//   ....[0]....
.L_11:
        /*0024*/ 	.word	0x00000140


	//----- nvinfo : EIATTR_EXIT_INSTR_OFFSETS
	.align		4
.L_12:
        /*0028*/ 	.byte	0x04, 0x1c
        /*002a*/ 	.short	(.L_14 - .L_13)


	//   ....[0]....
.L_13:
        /*002c*/ 	.word	0x000000c0


	//   ....[1]....
        /*0030*/ 	.word	0x00000150


	//----- nvinfo : EIATTR_CRS_STACK_SIZE
	.align		4
.L_14:
        /*0034*/ 	.byte	0x04, 0x1e
        /*0036*/ 	.short	(.L_16 - .L_15)
.L_15:
        /*0038*/ 	.word	0x00000000


	//----- nvinfo : EIATTR_SW_WAR
	.align		4
.L_16:
        /*003c*/ 	.byte	0x04, 0x36
        /*003e*/ 	.short	(.L_18 - .L_17)
.L_17:
        /*0040*/ 	.word	0x00000008
.L_18:


//--------------------- .nv.callgraph             --------------------------
	.section	.nv.callgraph,"",@"SHT_CUDA_CALLGRAPH"
	.align	4
	.sectionentsize	8
	.align		4
        /*0000*/ 	.word	0x00000000
	.align		4
        /*0004*/ 	.word	0xffffffff
	.align		4
        /*0008*/ 	.word	index@(_Z17cuda_hello_kernelv)
	.align		4
        /*000c*/ 	.word	index@(vprintf)
	.align		4
        /*0010*/ 	.word	0x00000000
	.align		4
        /*0014*/ 	.word	0xfffffffe
	.align		4
        /*0018*/ 	.word	0x00000000
	.align		4
        /*001c*/ 	.word	0xfffffffd
	.align		4
        /*0020*/ 	.word	0x00000000
	.align		4
        /*0024*/ 	.word	0xfffffffc


//--------------------- .nv.constant4             --------------------------
	.section	.nv.constant4,"a",@progbits
	.align	8
	.align		8
.nv.constant4:
        /*0000*/ 	.dword	vprintf
	.align		8
        /*0008*/ 	.dword	$str


//--------------------- .text._Z17cuda_hello_kernelv --------------------------
	.section	.text._Z17cuda_hello_kernelv,"ax",@progbits
	.align	128
        .global         _Z17cuda_hello_kernelv
        .type           _Z17cuda_hello_kernelv,@function
        .size           _Z17cuda_hello_kernelv,(.L_x_2 - _Z17cuda_hello_kernelv)
        .other          _Z17cuda_hello_kernelv,@"STO_CUDA_ENTRY STV_DEFAULT"
_Z17cuda_hello_kernelv:
.text._Z17cuda_hello_kernelv:
[----:B------:R-:W0:Y:S01]  /*0000*/  LDC R1, c[0x0][0x37c] ;  /* 0x0000df00ff017b82 */ /* 0x000e220000000800 */
[----:B------:R-:W1:Y:S07]  /*0010*/  S2R R0, SR_TID.X ;  /* 0x0000000000007919 */ /* 0x000e6e0000002100 */
[----:B------:R-:W2:Y:S01]  /*0020*/  S2UR UR4, SR_CTAID.X ;  /* 0x00000000000479c3 */ /* 0x000ea20000002500 */
[----:B------:R-:W3:Y:S01]  /*0030*/  LDCU UR7, c[0x0][0x2fc] ;  /* 0x00005f80ff0777ac */ /* 0x000ee20008000800 */
[----:B0-----:R-:W-:Y:S01]  /*0040*/  VIADD R1, R1, 0xfffffff8 ;  /* 0xfffffff801017836 */ /* 0x001fe20000000000 */
[----:B------:R-:W2:Y:S01]  /*0050*/  LDCU UR5, c[0x0][0x360] ;  /* 0x00006c00ff0577ac */ /* 0x000ea20008000800 */
[----:B------:R-:W0:Y:S01]  /*0060*/  LDCU UR6, c[0x0][0x2f8] ;  /* 0x00005f00ff0677ac */ /* 0x000e220008000800 */
[----:B--2---:R-:W-:-:S02]  /*0070*/  UIMAD UR4, UR4, UR5, URZ ;  /* 0x00000005040472a4 */ /* 0x004fc4000f8e02ff */
[----:B0-----:R-:W-:Y:S01]  /*0080*/  IADD3 R6, P1, PT, R1, UR6, RZ ;  /* 0x0000000601067c10 */ /* 0x001fe2000ff3e0ff */
[----:B-1----:R-:W-:-:S03]  /*0090*/  IMAD.MOV R0, RZ, RZ, -R0 ;  /* 0x000000ffff007224 */ /* 0x002fc600078e0a00 */
[----:B---3--:R-:W-:Y:S02]  /*00a0*/  IADD3.X R7, PT, PT, RZ, UR7, RZ, P1, !PT ;  /* 0x00000007ff077c10 */ /* 0x008fe40008ffe4ff */
[----:B------:R-:W-:-:S13]  /*00b0*/  ISETP.NE.AND P0, PT, R0, UR4, PT ;  /* 0x0000000400007c0c */ /* 0x000fda000bf05270 */
[----:B------:R-:W-:Y:S05]  /*00c0*/  @P0 EXIT ;  /* 0x000000000000094d */ /* 0x000fea0003800000 */
[----:B------:R-:W-:Y:S01]  /*00d0*/  MOV R0, 0x0 ;  /* 0x0000000000007802 */ /* 0x000fe20000000f00 */
[----:B------:R0:W-:Y:S01]  /*00e0*/  STL [R1], RZ ;  /* 0x000000ff01007387 */ /* 0x0001e20000100800 */
[----:B------:R-:W1:Y:S02]  /*00f0*/  LDCU.64 UR4, c[0x4][0x8] ;  /* 0x01000100ff0477ac */ /* 0x000e640008000a00 */
[----:B------:R0:W2:Y:S01]  /*0100*/  LDC.64 R2, c[0x4][R0] ;  /* 0x0100000000027b82 */ /* 0x0000a20000000a00 */
[----:B-1----:R-:W-:Y:S01]  /*0110*/  IMAD.U32 R4, RZ, RZ, UR4 ;  /* 0x00000004ff047e24 */ /* 0x002fe2000f8e00ff */
[----:B0-----:R-:W-:-:S07]  /*0120*/  MOV R5, UR5 ;  /* 0x0000000500057c02 */ /* 0x001fce0008000f00 */
[----:B------:R-:W-:-:S07]  /*0130*/  LEPC R20, `(.L_x_0) ;  /* 0x000000001014794e */ /* 0x000fce0000000000 */
[----:B--2---:R-:W-:Y:S05]  /*0140*/  CALL.ABS.NOINC R2 ;  /* 0x0000000002007343 */ /* 0x004fea0003c00000 */
.L_x_0:
[----:B------:R-:W-:Y:S05]  /*0150*/  EXIT ;  /* 0x000000000000794d */ /* 0x000fea0003800000 */
.L_x_1:
[----:B------:R-:W-:-:S00]  /*0160*/  BRA `(.L_x_1) ;  /* 0xfffffffc00fc7947 */ /* 0x000fc0000383ffff */
[----:B------:R-:W-:-:S00]  /*0170*/  NOP ;  /* 0x0000000000007918 */ /* 0x000fc00000000000 */
        /* <DEDUP_REMOVED lines=8> */
.L_x_2:


//--------------------- .nv.global.init           --------------------------
	.section	.nv.global.init,"aw",@progbits
.nv.global.init:
	.type		$str,@object
	.size		$str,(.L_0 - $str)
$str:
        /*0000*/ 	.byte	0x48, 0x65, 0x6c, 0x6c, 0x6f, 0x20, 0x66, 0x72, 0x6f, 0x6d, 0x20, 0x43, 0x55, 0x44, 0x41, 0x20
        /*0010*/ 	.byte	0x6b, 0x65, 0x72, 0x6e, 0x65, 0x6c, 0x21, 0x20, 0x54, 0x68, 0x72, 0x65, 0x61, 0x64, 0x20, 0x49
        /*0020*/ 	.byte	0x44, 0x3a, 0x20, 0x25, 0x64, 0x0a, 0x00
.L_0:


//--------------------- .nv.shared.reserved.0     --------------------------
	.section	.nv.shared.reserved.0,"aw",@nobits
	.weak		__nv_reservedSMEM_offset_0_alias
	.size		__nv_reservedSMEM_offset_0_alias, 0, 64
	.other		__nv_reservedSMEM_offset_0_alias,@"STO_CUDA_RESERVED_SHARED STV_DEFAULT"
__nv_reservedSMEM_offset_0_alias:
	.zero		0
	.zero		64


//--------------------- .nv.constant0._Z17cuda_hello_kernelv --------------------------
	.section	.nv.constant0._Z17cuda_hello_kernelv,"a",@progbits
	.sectionflags	@""
	.align	4
.nv.constant0._Z17cuda_hello_kernelv:
	.zero		896


//--------------------- SYMBOLS --------------------------

	.type		.nv.reservedSmem.offset0,@object
	.size		.nv.reservedSmem.offset0,0x4
	.type		vprintf,@function
